	.headerflags	@"EF_CUDA_TEXMODE_UNIFIED EF_CUDA_64BIT_ADDRESS EF_CUDA_ACCELERATORS EF_CUDA_SM90 EF_CUDA_VIRTUAL_SM(EF_CUDA_SM90)"
	.elftype	@"ET_EXEC"


//--------------------- .nv.info                  --------------------------
	.section	.nv.info,"",@"SHT_CUDA_INFO"
	.align	4


	//----- nvinfo : EIATTR_REGCOUNT
	.align		4
        /*0000*/ 	.byte	0x04, 0x2f
        /*0002*/ 	.short	(.L_2 - .L_1)
	.align		4
.L_1:
        /*0004*/ 	.word	index@(triton_poi_fused_elu_1)
        /*0008*/ 	.word	0x00000015


	//----- nvinfo : EIATTR_MIN_STACK_SIZE
	.align		4
.L_2:
        /*000c*/ 	.byte	0x04, 0x12
        /*000e*/ 	.short	(.L_4 - .L_3)
	.align		4
.L_3:
        /*0010*/ 	.word	index@(triton_poi_fused_elu_1)
        /*0014*/ 	.word	0x00000000


	//----- nvinfo : EIATTR_FRAME_SIZE
	.align		4
.L_4:
        /*0018*/ 	.byte	0x04, 0x11
        /*001a*/ 	.short	(.L_6 - .L_5)
	.align		4
.L_5:
        /*001c*/ 	.word	index@(triton_poi_fused_elu_1)
        /*0020*/ 	.word	0x00000000


	//----- nvinfo : EIATTR_MIN_STACK_SIZE
	.align		4
.L_6:
        /*0024*/ 	.byte	0x04, 0x12
        /*0026*/ 	.short	(.L_8 - .L_7)
	.align		4
.L_7:
        /*0028*/ 	.word	index@(triton_poi_fused_elu_1)
        /*002c*/ 	.word	0x00000000
.L_8:


//--------------------- .nv.info.triton_poi_fused_elu_1 --------------------------
	.section	.nv.info.triton_poi_fused_elu_1,"",@"SHT_CUDA_INFO"
	.sectionflags	@""
	.align	4


	//----- nvinfo : EIATTR_CUDA_API_VERSION
	.align		4
        /*0000*/ 	.byte	0x04, 0x37
        /*0002*/ 	.short	(.L_10 - .L_9)
.L_9:
        /*0004*/ 	.word	0x0000007c


	//----- nvinfo : EIATTR_KPARAM_INFO
	.align		4
.L_10:
        /*0008*/ 	.byte	0x04, 0x17
        /*000a*/ 	.short	(.L_12 - .L_11)
.L_11:
        /*000c*/ 	.word	0x00000000
        /*0010*/ 	.short	0x0002
        /*0012*/ 	.short	0x0010
        /*0014*/ 	.byte	0x00, 0xf0, 0x11, 0x00


	//----- nvinfo : EIATTR_KPARAM_INFO
	.align		4
.L_12:
        /*0018*/ 	.byte	0x04, 0x17
        /*001a*/ 	.short	(.L_14 - .L_13)
.L_13:
        /*001c*/ 	.word	0x00000000
        /*0020*/ 	.short	0x0001
        /*0022*/ 	.short	0x0008
        /*0024*/ 	.byte	0x00, 0xf4, 0x21, 0x00


	//----- nvinfo : EIATTR_KPARAM_INFO
	.align		4
.L_14:
        /*0028*/ 	.byte	0x04, 0x17
        /*002a*/ 	.short	(.L_16 - .L_15)
.L_15:
        /*002c*/ 	.word	0x00000000
        /*0030*/ 	.short	0x0000
        /*0032*/ 	.short	0x0000
        /*0034*/ 	.byte	0x00, 0xf4, 0x21, 0x00


	//----- nvinfo : EIATTR_SPARSE_MMA_MASK
	.align		4
.L_16:
        /*0038*/ 	.byte	0x03, 0x50
        /*003a*/ 	.short	0x0000


	//----- nvinfo : EIATTR_MAXREG_COUNT
	.align		4
        /*003c*/ 	.byte	0x03, 0x1b
        /*003e*/ 	.short	0x00ff


	//----- nvinfo : EIATTR_EXIT_INSTR_OFFSETS
	.align		4
        /*0040*/ 	.byte	0x04, 0x1c
        /*0042*/ 	.short	(.L_18 - .L_17)


	//   ....[0]....
.L_17:
        /*0044*/ 	.word	0x00000510


	//   ....[1]....
        /*0048*/ 	.word	0x00000530


	//----- nvinfo : EIATTR_REQNTID
	.align		4
.L_18:
        /*004c*/ 	.byte	0x04, 0x10
        /*004e*/ 	.short	(.L_20 - .L_19)
.L_19:
        /*0050*/ 	.word	0x00000080
        /*0054*/ 	.word	0x00000001
        /*0058*/ 	.word	0x00000001


	//----- nvinfo : EIATTR_CBANK_PARAM_SIZE
	.align		4
.L_20:
        /*005c*/ 	.byte	0x03, 0x19
        /*005e*/ 	.short	0x0014


	//----- nvinfo : EIATTR_PARAM_CBANK
	.align		4
        /*0060*/ 	.byte	0x04, 0x0a
        /*0062*/ 	.short	(.L_22 - .L_21)
	.align		4
.L_21:
        /*0064*/ 	.word	index@(.nv.constant0.triton_poi_fused_elu_1)
        /*0068*/ 	.short	0x0210
        /*006a*/ 	.short	0x0014


	//----- nvinfo : EIATTR_SW_WAR
	.align		4
.L_22:
        /*006c*/ 	.byte	0x04, 0x36
        /*006e*/ 	.short	(.L_24 - .L_23)
.L_23:
        /*0070*/ 	.word	0x00000008
.L_24:


//--------------------- .nv.callgraph             --------------------------
	.section	.nv.callgraph,"",@"SHT_CUDA_CALLGRAPH"
	.align	4
	.sectionentsize	8
	.align		4
        /*0000*/ 	.word	0x00000000
	.align		4
        /*0004*/ 	.word	0xffffffff
	.align		4
        /*0008*/ 	.word	0x00000000
	.align		4
        /*000c*/ 	.word	0xfffffffe
	.align		4
        /*0010*/ 	.word	0x00000000
	.align		4
        /*0014*/ 	.word	0xfffffffd
	.align		4
        /*0018*/ 	.word	0x00000000
	.align		4
        /*001c*/ 	.word	0xfffffffc


//--------------------- .nv.constant4             --------------------------
	.section	.nv.constant4,"a",@progbits
	.align	8
	.align		8
.nv.constant4:
        /*0000*/ 	.dword	_$_str


//--------------------- .text.triton_poi_fused_elu_1 --------------------------
	.section	.text.triton_poi_fused_elu_1,"ax",@progbits
	.align	128
        .global         triton_poi_fused_elu_1
        .type           triton_poi_fused_elu_1,@function
        .size           triton_poi_fused_elu_1,(.L_x_1 - triton_poi_fused_elu_1)
        .other          triton_poi_fused_elu_1,@"STO_CUDA_ENTRY STV_DEFAULT"
triton_poi_fused_elu_1:
.text.triton_poi_fused_elu_1:
[----:B------:R-:W0:Y:S02]  /*0000*/  LDC R1, c[0x0][0x28] ;  /* 0x00000a00ff017b82 */ /* 0x000e240000000800 */
[----:B------:R-:W1:Y:S01]  /*0010*/  S2R R0, SR_TID.X ;  /* 0x0000000000007919 */ /* 0x000e620000002100 */
[----:B------:R-:W2:Y:S01]  /*0020*/  LDC.64 R10, c[0x0][0x218] ;  /* 0x00008600ff0a7b82 */ /* 0x000ea20000000a00 */
[----:B------:R-:W-:Y:S01]  /*0030*/  ULDC.64 UR4, c[0x0][0x208] ;  /* 0x0000820000047ab9 */ /* 0x000fe20000000a00 */
[----:B------:R-:W3:Y:S06]  /*0040*/  S2R R5, SR_CTAID.X ;  /* 0x0000000000057919 */ /* 0x000eec0000002500 */
[----:B------:R-:W4:Y:S01]  /*0050*/  LDC.64 R2, c[0x0][0x210] ;  /* 0x00008400ff027b82 */ /* 0x000f220000000a00 */
[----:B-1----:R-:W-:-:S04]  /*0060*/  SHF.L.U32 R0, R0, 0x1, RZ ;  /* 0x0000000100007819 */ /* 0x002fc800000006ff */
[----:B------:R-:W-:Y:S02]  /*0070*/  LOP3.LUT R0, R0, 0xfe, RZ, 0xc0, !PT ;  /* 0x000000fe00007812 */ /* 0x000fe400078ec0ff */
[----:B---3--:R-:W-:Y:S02]  /*0080*/  SHF.R.S32.HI R4, RZ, 0x17, R5 ;  /* 0x00000017ff047819 */ /* 0x008fe40000011405 */
[----:B------:R-:W-:Y:S02]  /*0090*/  LEA R5, R5, R0, 0x8 ;  /* 0x0000000005057211 */ /* 0x000fe400078e40ff */
[----:B------:R-:W-:Y:S02]  /*00a0*/  SGXT R0, R4, 0x1 ;  /* 0x000000010400781a */ /* 0x000fe40000000200 */
[C---:B------:R-:W-:Y:S01]  /*00b0*/  ISETP.GE.AND P0, PT, R5.reuse, 0x200, PT ;  /* 0x000002000500780c */ /* 0x040fe20003f06270 */
[----:B----4-:R-:W-:Y:S01]  /*00c0*/  IMAD.WIDE R2, R5, 0x4, R2 ;  /* 0x0000000405027825 */ /* 0x010fe200078e0202 */
[----:B------:R-:W-:-:S02]  /*00d0*/  LEA.HI R0, R0, R5, RZ, 0x7 ;  /* 0x0000000500007211 */ /* 0x000fc400078f38ff */
[----:B------:R-:W-:Y:S02]  /*00e0*/  CS2R R4, SRZ ;  /* 0x0000000000047805 */ /* 0x000fe4000001ff00 */
[----:B------:R-:W-:Y:S02]  /*00f0*/  SHF.R.S32.HI R7, RZ, 0x7, R0 ;  /* 0x00000007ff077819 */ /* 0x000fe40000011400 */
[----:B------:R-:W-:-:S03]  /*0100*/  MOV R0, RZ ;  /* 0x000000ff00007202 */ /* 0x000fc60000000f00 */
[----:B--2---:R-:W-:Y:S01]  /*0110*/  IMAD.WIDE R10, R7, 0x4, R10 ;  /* 0x00000004070a7825 */ /* 0x004fe200078e020a */
[----:B------:R-:W-:Y:S01]  /*0120*/  HFMA2.MMA R7, -RZ, RZ, 0, 0 ;  /* 0x00000000ff077435 */ /* 0x000fe200000001ff */
[----:B------:R-:W2:Y:S04]  /*0130*/  @!P0 LDG.E.64 R4, desc[UR4][R2.64] ;  /* 0x0000000402048981 */ /* 0x000ea8000c1e1b00 */
[----:B------:R-:W2:Y:S05]  /*0140*/  @!P0 LDG.E.EL R0, desc[UR4][R10.64] ;  /* 0x000000040a008981 */ /* 0x000eaa000c2e1900 */
[----:B------:R-:W3:Y:S01]  /*0150*/  @!P0 LDG.E.EL R7, desc[UR4][R10.64] ;  /* 0x000000040a078981 */ /* 0x000ee2000c2e1900 */
[----:B------:R-:W-:Y:S01]  /*0160*/  HFMA2.MMA R16, -RZ, RZ, 0.83837890625, -4044 ;  /* 0x3ab5ebe6ff107435 */ /* 0x000fe200000001ff */
[----:B--2---:R-:W-:Y:S01]  /*0170*/  FADD R6, R0, R5 ;  /* 0x0000000500067221 */ /* 0x004fe20000000000 */
[----:B---3--:R-:W-:-:S03]  /*0180*/  FADD R8, R7, R4 ;  /* 0x0000000407087221 */ /* 0x008fc60000000000 */
[----:B------:R-:W-:Y:S01]  /*0190*/  FMUL R13, R6, 1.4426950216293334961 ;  /* 0x3fb8aa3b060d7820 */ /* 0x000fe20000400000 */
[----:B------:R-:W-:-:S05]  /*01a0*/  FMUL R9, R8, 1.4426950216293334961 ;  /* 0x3fb8aa3b08097820 */ /* 0x000fca0000400000 */
[----:B------:R-:W1:Y:S01]  /*01b0*/  FRND R13, R13 ;  /* 0x0000000d000d7307 */ /* 0x000e620000201000 */
[----:B------:R-:W-:-:S07]  /*01c0*/  FADD.FTZ R12, |R8|, -RZ ;  /* 0x800000ff080c7221 */ /* 0x000fce0000010200 */
[----:B------:R-:W2:Y:S01]  /*01d0*/  FRND R9, R9 ;  /* 0x0000000900097307 */ /* 0x000ea20000201000 */
[----:B------:R-:W-:Y:S01]  /*01e0*/  FADD.FTZ R14, |R6|, -RZ ;  /* 0x800000ff060e7221 */ /* 0x000fe20000010200 */
[----:B------:R-:W-:-:S04]  /*01f0*/  FSETP.GEU.AND P1, PT, R12, 0.40999999642372131348, PT ;  /* 0x3ed1eb850c00780b */ /* 0x000fc80003f2e000 */
[----:B------:R-:W-:-:S04]  /*0200*/  FSETP.GEU.AND P2, PT, R14, 0.40999999642372131348, PT ;  /* 0x3ed1eb850e00780b */ /* 0x000fc80003f4e000 */
[----:B-1----:R-:W-:Y:S02]  /*0210*/  FSEL R15, R13, RZ, P2 ;  /* 0x000000ff0d0f7208 */ /* 0x002fe40001000000 */
[----:B--2---:R-:W-:-:S03]  /*0220*/  FSEL R11, R9, RZ, P1 ;  /* 0x000000ff090b7208 */ /* 0x004fc60000800000 */
[----:B------:R-:W-:Y:S02]  /*0230*/  FFMA.FTZ R12, -R15, 0.693145751953125, R6 ;  /* 0x3f3172000f0c7823 */ /* 0x000fe40000010106 */
[----:B------:R-:W-:Y:S02]  /*0240*/  FFMA.FTZ R10, -R11, 0.693145751953125, R8 ;  /* 0x3f3172000b0a7823 */ /* 0x000fe40000010108 */
[C---:B------:R-:W-:Y:S01]  /*0250*/  FFMA.FTZ R17, -R15.reuse, 1.428606765330187045e-06, R12 ;  /* 0x35bfbe8e0f117823 */ /* 0x040fe2000001010c */
[----:B------:R-:W-:Y:S01]  /*0260*/  FSETP.NEU.AND P5, PT, R15, 128, PT ;  /* 0x430000000f00780b */ /* 0x000fe20003fad000 */
[C---:B------:R-:W-:Y:S01]  /*0270*/  FFMA.FTZ R13, -R11.reuse, 1.428606765330187045e-06, R10 ;  /* 0x35bfbe8e0b0d7823 */ /* 0x040fe2000001010a */
[----:B------:R-:W-:-:S03]  /*0280*/  FSETP.NEU.AND P3, PT, R11, 128, PT ;  /* 0x430000000b00780b */ /* 0x000fc60003f6d000 */
[-C--:B------:R-:W-:Y:S01]  /*0290*/  FFMA.FTZ R12, R13, R16.reuse, 0.0083824126049876213074 ;  /* 0x3c0956630d0c7423 */ /* 0x080fe20000010010 */
[----:B------:R-:W-:Y:S01]  /*02a0*/  FFMA.FTZ R16, R17, R16, 0.0083824126049876213074 ;  /* 0x3c09566311107423 */ /* 0x000fe20000010010 */
[----:B------:R-:W-:Y:S02]  /*02b0*/  FSEL R10, R15, 127, P5 ;  /* 0x42fe00000f0a7808 */ /* 0x000fe40002800000 */
[----:B------:R-:W-:Y:S01]  /*02c0*/  FFMA.FTZ R14, R13, R12, 0.041667830199003219604 ;  /* 0x3d2aabe30d0e7423 */ /* 0x000fe2000001000c */
[----:B------:R-:W-:Y:S01]  /*02d0*/  FFMA.FTZ R16, R17, R16, 0.041667830199003219604 ;  /* 0x3d2aabe311107423 */ /* 0x000fe20000010010 */
[----:B------:R-:W-:Y:S01]  /*02e0*/  FSEL R9, R11, 127, P3 ;  /* 0x42fe00000b097808 */ /* 0x000fe20001800000 */
[----:B------:R-:W1:Y:S01]  /*02f0*/  MUFU.EX2 R12, R10 ;  /* 0x0000000a000c7308 */ /* 0x000e620000000800 */
[----:B------:R-:W-:Y:S01]  /*0300*/  FFMA.FTZ R14, R13, R14, 0.16666397452354431152 ;  /* 0x3e2aa9f60d0e7423 */ /* 0x000fe2000001000e */
[----:B------:R-:W-:-:S03]  /*0310*/  FFMA.FTZ R16, R17, R16, 0.16666397452354431152 ;  /* 0x3e2aa9f611107423 */ /* 0x000fc60000010010 */
[----:B------:R-:W-:-:S03]  /*0320*/  FFMA.FTZ R14, R13, R14, 0.49999994039535522461 ;  /* 0x3efffffe0d0e7423 */ /* 0x000fc6000001000e */
[----:B------:R-:W2:Y:S01]  /*0330*/  MUFU.EX2 R11, R9 ;  /* 0x00000009000b7308 */ /* 0x000ea20000000800 */
[----:B------:R-:W-:Y:S01]  /*0340*/  FFMA.FTZ R16, R17, R16, 0.49999994039535522461 ;  /* 0x3efffffe11107423 */ /* 0x000fe20000010010 */
[----:B------:R-:W-:-:S03]  /*0350*/  FMUL R14, R13, R14 ;  /* 0x0000000e0d0e7220 */ /* 0x000fc60000400000 */
[----:B------:R-:W-:Y:S01]  /*0360*/  FMUL R18, R17, R16 ;  /* 0x0000001011127220 */ /* 0x000fe20000400000 */
[----:B------:R-:W-:Y:S01]  /*0370*/  FFMA.FTZ R14, R13, R14, R13 ;  /* 0x0000000e0d0e7223 */ /* 0x000fe2000001000d */
[----:B-1----:R-:W-:Y:S02]  /*0380*/  FADD R13, R12, -1 ;  /* 0xbf8000000c0d7421 */ /* 0x002fe40000000000 */
[----:B------:R-:W-:-:S04]  /*0390*/  FFMA.FTZ R17, R17, R18, R17 ;  /* 0x0000001211117223 */ /* 0x000fc80000010011 */
[----:B------:R-:W-:Y:S01]  /*03a0*/  FFMA.FTZ R12, R12, R17, R13 ;  /* 0x000000110c0c7223 */ /* 0x000fe2000001000d */
[C---:B--2---:R-:W-:Y:S01]  /*03b0*/  FADD R16, R11.reuse, -1 ;  /* 0xbf8000000b107421 */ /* 0x044fe20000000000 */
[----:B------:R-:W-:Y:S02]  /*03c0*/  FSETP.NEU.AND P1, PT, R8, RZ, PT ;  /* 0x000000ff0800720b */ /* 0x000fe40003f2d000 */
[----:B------:R-:W-:Y:S01]  /*03d0*/  @!P5 FADD R12, R12, R12 ;  /* 0x0000000c0c0cd221 */ /* 0x000fe20000000000 */
[----:B------:R-:W-:Y:S01]  /*03e0*/  FSETP.GT.AND P5, PT, R10, 128, PT ;  /* 0x430000000a00780b */ /* 0x000fe20003fa4000 */
[----:B------:R-:W-:Y:S01]  /*03f0*/  FFMA.FTZ R11, R11, R14, R16 ;  /* 0x0000000e0b0b7223 */ /* 0x000fe20000010010 */
[----:B------:R-:W-:Y:S02]  /*0400*/  FSETP.NEU.AND P2, PT, R6, RZ, PT ;  /* 0x000000ff0600720b */ /* 0x000fe40003f4d000 */
[----:B------:R-:W-:Y:S01]  /*0410*/  FSETP.GT.AND P4, PT, R9, 128, PT ;  /* 0x430000000900780b */ /* 0x000fe20003f84000 */
[----:B------:R-:W-:Y:S01]  /*0420*/  @!P3 FADD R11, R11, R11 ;  /* 0x0000000b0b0bb221 */ /* 0x000fe20000000000 */
[----:B------:R-:W-:-:S02]  /*0430*/  FSEL R12, R12, +INF , !P5 ;  /* 0x7f8000000c0c7808 */ /* 0x000fc40006800000 */
[----:B------:R-:W-:Y:S02]  /*0440*/  FSETP.GT.AND P3, PT, R4, -R7, PT ;  /* 0x800000070400720b */ /* 0x000fe40003f64000 */
[----:B------:R-:W-:Y:S02]  /*0450*/  FSETP.GT.AND P5, PT, R5, -R0, PT ;  /* 0x800000000500720b */ /* 0x000fe40003fa4000 */
[----:B------:R-:W-:Y:S02]  /*0460*/  FSEL R11, R11, +INF , !P4 ;  /* 0x7f8000000b0b7808 */ /* 0x000fe40006000000 */
[----:B------:R-:W-:Y:S02]  /*0470*/  FSETP.GEU.AND P4, PT, R10, -25, PT ;  /* 0xc1c800000a00780b */ /* 0x000fe40003f8e000 */
[----:B------:R-:W-:Y:S01]  /*0480*/  FSETP.GEU.AND P6, PT, R9, -25, PT ;  /* 0xc1c800000900780b */ /* 0x000fe20003fce000 */
[----:B------:R-:W-:Y:S01]  /*0490*/  FADD R0, R8, R8 ;  /* 0x0000000808007221 */ /* 0x000fe20000000000 */
[----:B------:R-:W-:Y:S01]  /*04a0*/  FSEL R12, R12, -1, P4 ;  /* 0xbf8000000c0c7808 */ /* 0x000fe20002000000 */
[----:B------:R-:W-:Y:S01]  /*04b0*/  @!P2 FADD R12, R6, R6 ;  /* 0x00000006060ca221 */ /* 0x000fe20000000000 */
[----:B------:R-:W-:Y:S01]  /*04c0*/  @P1 FSEL R0, R11, -1, P6 ;  /* 0xbf8000000b001808 */ /* 0x000fe20003000000 */
[----:B------:R-:W-:Y:S01]  /*04d0*/  FMUL R8, R8, 1.0507010221481323242 ;  /* 0x3f867d5f08087820 */ /* 0x000fe20000400000 */
[----:B------:R-:W-:Y:S01]  /*04e0*/  FMUL R9, R6, 1.0507010221481323242 ;  /* 0x3f867d5f06097820 */ /* 0x000fe20000400000 */
[----:B------:R-:W-:-:S02]  /*04f0*/  @!P5 FMUL R9, R12, 1.7580993175506591797 ;  /* 0x3fe109660c09d820 */ /* 0x000fc40000400000 */
[----:B------:R-:W-:Y:S01]  /*0500*/  @!P3 FMUL R8, R0, 1.7580993175506591797 ;  /* 0x3fe109660008b820 */ /* 0x000fe20000400000 */
[----:B------:R-:W-:Y:S06]  /*0510*/  @P0 EXIT ;  /* 0x000000000000094d */ /* 0x000fec0003800000 */
[----:B------:R-:W-:Y:S01]  /*0520*/  STG.E.64 desc[UR4][R2.64], R8 ;  /* 0x0000000802007986 */ /* 0x000fe2000c101b04 */
[----:B------:R-:W-:Y:S05]  /*0530*/  EXIT ;  /* 0x000000000000794d */ /* 0x000fea0003800000 */
.L_x_0:
[----:B------:R-:W-:-:S00]  /*0540*/  BRA `(.L_x_0) ;  /* 0xfffffffc00fc7947 */ /* 0x000fc0000383ffff */
[----:B------:R-:W-:-:S00]  /*0550*/  NOP ;  /* 0x0000000000007918 */ /* 0x000fc00000000000 */
        /* <DEDUP_REMOVED lines=10> */
.L_x_1:


//--------------------- .nv.global.init           --------------------------
	.section	.nv.global.init,"aw",@progbits
.nv.global.init:
	.type		_$_str,@object
	.size		_$_str,(.L_0 - _$_str)
_$_str:
        /*0000*/ 	.byte	0x5f, 0x5f, 0x43, 0x55, 0x44, 0x41, 0x5f, 0x46, 0x54, 0x5a, 0x00
.L_0:


//--------------------- .nv.constant0.triton_poi_fused_elu_1 --------------------------
	.section	.nv.constant0.triton_poi_fused_elu_1,"a",@progbits
	.sectionflags	@""
	.align	4
.nv.constant0.triton_poi_fused_elu_1:
	.zero		548
